//
// Generated by NVIDIA NVVM Compiler
//
// Compiler Build ID: CL-36424714
// Cuda compilation tools, release 13.0, V13.0.88
// Based on NVVM 20.0.0
//

.version 9.0
.target sm_100
.address_size 64

	// .globl	_Z6reducePfS_
// _ZZ6reducePfS_E6shared has been demoted

.visible .entry _Z6reducePfS_(
	.param .u64 .ptr .align 1 _Z6reducePfS__param_0,
	.param .u64 .ptr .align 1 _Z6reducePfS__param_1
)
{
	.reg .pred 	%p<5>;
	.reg .b32 	%r<21>;
	.reg .b32 	%f<8>;
	.reg .b64 	%rd<13>;
	// demoted variable
	.shared .align 4 .b8 _ZZ6reducePfS_E6shared[1024];
	ld.param.u64 	%rd2, [_Z6reducePfS__param_0];
	ld.param.u64 	%rd1, [_Z6reducePfS__param_1];
	cvta.to.global.u64 	%rd3, %rd2;
	mov.u32 	%r1, %ctaid.x;
	mov.u32 	%r2, %ntid.x;
	mul.lo.s32 	%r7, %r2, %r1;
	shl.b32 	%r8, %r7, 1;
	mul.wide.u32 	%rd4, %r8, 4;
	add.s64 	%rd5, %rd3, %rd4;
	mov.u32 	%r3, %tid.x;
	mul.wide.u32 	%rd6, %r3, 4;
	add.s64 	%rd7, %rd5, %rd6;
	ld.global.f32 	%f1, [%rd7];
	mul.wide.s32 	%rd8, %r2, 4;
	add.s64 	%rd9, %rd7, %rd8;
	ld.global.f32 	%f2, [%rd9];
	add.f32 	%f3, %f1, %f2;
	shl.b32 	%r9, %r3, 2;
	mov.u32 	%r10, _ZZ6reducePfS_E6shared;
	add.s32 	%r4, %r10, %r9;
	st.shared.f32 	[%r4], %f3;
	bar.sync 	0;
	setp.lt.u32 	%p1, %r2, 2;
	@%p1 bra 	$L__BB0_5;
	mov.b32 	%r20, 1;
$L__BB0_2:
	shl.b32 	%r20, %r20, 1;
	mul.lo.s32 	%r12, %r20, %r3;
	setp.ge.u32 	%p2, %r12, %r2;
	@%p2 bra 	$L__BB0_4;
	add.s32 	%r13, %r20, -1;
	not.b32 	%r14, %r20;
	and.b32  	%r15, %r14, %r13;
	popc.b32 	%r16, %r15;
	shr.u32 	%r17, %r2, %r16;
	shl.b32 	%r18, %r17, 2;
	add.s32 	%r19, %r4, %r18;
	ld.shared.f32 	%f4, [%r19];
	ld.shared.f32 	%f5, [%r4];
	add.f32 	%f6, %f4, %f5;
	st.shared.f32 	[%r4], %f6;
$L__BB0_4:
	bar.sync 	0;
	setp.lt.u32 	%p3, %r20, %r2;
	@%p3 bra 	$L__BB0_2;
$L__BB0_5:
	setp.ne.s32 	%p4, %r3, 0;
	@%p4 bra 	$L__BB0_7;
	ld.shared.f32 	%f7, [_ZZ6reducePfS_E6shared];
	cvta.to.global.u64 	%rd10, %rd1;
	mul.wide.u32 	%rd11, %r1, 4;
	add.s64 	%rd12, %rd10, %rd11;
	st.global.f32 	[%rd12], %f7;
$L__BB0_7:
	ret;

}


// ===== COMPILED SASS (sm_100) =====

	.target	sm_100

	.elftype	@"ET_EXEC"


//--------------------- .note.nv.tkinfo           --------------------------
	.section	.note.nv.tkinfo,"",@"SHT_NOTE"
	.sectionflags	@"SHF_NOTE_NV_TKINFO"
	.tkinfo
        /*0018*/ 	.word	0x00000002
        /*0030*/ 	.string	""
        /*0030*/ 	.string	"ptxas"
        /*0030*/ 	.string	"Cuda compilation tools, release 13.0, V13.0.88"
        /*0030*/ 	.string	"Build cuda_13.0.r13.0/compiler.36424714_0"
        /*0030*/ 	.string	"-arch sm_100 -m 64 "



//--------------------- .note.nv.cuinfo           --------------------------
	.section	.note.nv.cuinfo,"",@"SHT_NOTE"
	.sectionflags	@"SHF_NOTE_NV_CUINFO"
        /*0018*/ 	.short	0x0002
        /*001a*/ 	.short	0x0064
        /*001c*/ 	.short	0x0082
	.zero		2


//--------------------- .nv.info                  --------------------------
	.section	.nv.info,"",@"SHT_CUDA_INFO"
	.align	4


	//----- nvinfo : EIATTR_REGCOUNT
	.align		4
        /*0000*/ 	.byte	0x04, 0x2f
        /*0002*/ 	.short	(.L_1 - .L_0)
	.align		4
.L_0:
        /*0004*/ 	.word	index@(_Z6reducePfS_)
        /*0008*/ 	.word	0x0000000e


	//----- nvinfo : EIATTR_FRAME_SIZE
	.align		4
.L_1:
        /*000c*/ 	.byte	0x04, 0x11
        /*000e*/ 	.short	(.L_3 - .L_2)
	.align		4
.L_2:
        /*0010*/ 	.word	index@(_Z6reducePfS_)
        /*0014*/ 	.word	0x00000000


	//----- nvinfo : EIATTR_MIN_STACK_SIZE
	.align		4
.L_3:
        /*0018*/ 	.byte	0x04, 0x12
        /*001a*/ 	.short	(.L_5 - .L_4)
	.align		4
.L_4:
        /*001c*/ 	.word	index@(_Z6reducePfS_)
        /*0020*/ 	.word	0x00000000
.L_5:


//--------------------- .nv.compat                --------------------------
	.section	.nv.compat,"",@"SHT_CUDA_COMPAT_INFO"
	.align	4
        /*0000*/ 	.byte	0x02, 0x09, 0x00, 0x00, 0x02, 0x02, 0x01, 0x00, 0x02, 0x05, 0x05, 0x00, 0x03, 0x07, 0x01, 0x01
        /*0010*/ 	.byte	0x02, 0x03, 0x00, 0x00, 0x02, 0x06, 0x01, 0x00, 0x04, 0x0b, 0x08, 0x00, 0x09, 0x00, 0x00, 0x00
        /*0020*/ 	.byte	0x00, 0x00, 0x00, 0x00


//--------------------- .nv.info._Z6reducePfS_    --------------------------
	.section	.nv.info._Z6reducePfS_,"",@"SHT_CUDA_INFO"
	.sectionflags	@""
	.align	4


	//----- nvinfo : EIATTR_CUDA_API_VERSION
	.align		4
        /*0000*/ 	.byte	0x04, 0x37
        /*0002*/ 	.short	(.L_7 - .L_6)
.L_6:
        /*0004*/ 	.word	0x00000082


	//----- nvinfo : EIATTR_KPARAM_INFO
	.align		4
.L_7:
        /*0008*/ 	.byte	0x04, 0x17
        /*000a*/ 	.short	(.L_9 - .L_8)
.L_8:
        /*000c*/ 	.word	0x00000000
        /*0010*/ 	.short	0x0001
        /*0012*/ 	.short	0x0008
        /*0014*/ 	.byte	0x00, 0xf5, 0x21, 0x00


	//----- nvinfo : EIATTR_KPARAM_INFO
	.align		4
.L_9:
        /*0018*/ 	.byte	0x04, 0x17
        /*001a*/ 	.short	(.L_11 - .L_10)
.L_10:
        /*001c*/ 	.word	0x00000000
        /*0020*/ 	.short	0x0000
        /*0022*/ 	.short	0x0000
        /*0024*/ 	.byte	0x00, 0xf5, 0x21, 0x00


	//----- nvinfo : EIATTR_SPARSE_MMA_MASK
	.align		4
.L_11:
        /*0028*/ 	.byte	0x03, 0x50
        /*002a*/ 	.short	0x0000


	//----- nvinfo : EIATTR_MAXREG_COUNT
	.align		4
        /*002c*/ 	.byte	0x03, 0x1b
        /*002e*/ 	.short	0x00ff


	//----- nvinfo : EIATTR_NUM_BARRIERS
	.align		4
        /*0030*/ 	.byte	0x02, 0x4c
        /*0032*/ 	.byte	0x01
	.zero		1


	//----- nvinfo : EIATTR_MERCURY_ISA_VERSION
	.align		4
        /*0034*/ 	.byte	0x03, 0x5f
        /*0036*/ 	.short	0x0101


	//----- nvinfo : EIATTR_VRC_CTA_INIT_COUNT
	.align		4
        /*0038*/ 	.byte	0x02, 0x4a
	.zero		1
	.zero		1


	//----- nvinfo : EIATTR_EXIT_INSTR_OFFSETS
	.align		4
        /*003c*/ 	.byte	0x04, 0x1c
        /*003e*/ 	.short	(.L_13 - .L_12)


	//   ....[0]....
.L_12:
        /*0040*/ 	.word	0x000002a0


	//   ....[1]....
        /*0044*/ 	.word	0x00000320


	//----- nvinfo : EIATTR_CRS_STACK_SIZE
	.align		4
.L_13:
        /*0048*/ 	.byte	0x04, 0x1e
        /*004a*/ 	.short	(.L_15 - .L_14)
.L_14:
        /*004c*/ 	.word	0x00000000


	//----- nvinfo : EIATTR_CBANK_PARAM_SIZE
	.align		4
.L_15:
        /*0050*/ 	.byte	0x03, 0x19
        /*0052*/ 	.short	0x0010


	//----- nvinfo : EIATTR_PARAM_CBANK
	.align		4
        /*0054*/ 	.byte	0x04, 0x0a
        /*0056*/ 	.short	(.L_17 - .L_16)
	.align		4
.L_16:
        /*0058*/ 	.word	index@(.nv.constant0._Z6reducePfS_)
        /*005c*/ 	.short	0x0380
        /*005e*/ 	.short	0x0010


	//----- nvinfo : EIATTR_SW_WAR
	.align		4
.L_17:
        /*0060*/ 	.byte	0x04, 0x36
        /*0062*/ 	.short	(.L_19 - .L_18)
.L_18:
        /*0064*/ 	.word	0x00000008
.L_19:


//--------------------- .nv.callgraph             --------------------------
	.section	.nv.callgraph,"",@"SHT_CUDA_CALLGRAPH"
	.align	4
	.sectionentsize	8
	.align		4
        /*0000*/ 	.word	0x00000000
	.align		4
        /*0004*/ 	.word	0xffffffff
	.align		4
        /*0008*/ 	.word	0x00000000
	.align		4
        /*000c*/ 	.word	0xfffffffe
	.align		4
        /*0010*/ 	.word	0x00000000
	.align		4
        /*0014*/ 	.word	0xfffffffd
	.align		4
        /*0018*/ 	.word	0x00000000
	.align		4
        /*001c*/ 	.word	0xfffffffc


//--------------------- .text._Z6reducePfS_       --------------------------
	.section	.text._Z6reducePfS_,"ax",@progbits
	.align	128
        .global         _Z6reducePfS_
        .type           _Z6reducePfS_,@function
        .size           _Z6reducePfS_,(.L_x_5 - _Z6reducePfS_)
        .other          _Z6reducePfS_,@"STO_CUDA_ENTRY STV_DEFAULT"
_Z6reducePfS_:
.text._Z6reducePfS_:
[----:B------:R-:W-:Y:S01]  /*0000*/  LDC R1, c[0x0][0x37c] ;  /* 0x0000df00ff017b82 */ /* 0x000fe20000000800 */
[----:B------:R-:W0:Y:S07]  /*0010*/  S2R R0, SR_CTAID.X ;  /* 0x0000000000007919 */ /* 0x000e2e0000002500 */
[----:B------:R-:W0:Y:S01]  /*0020*/  LDC R9, c[0x0][0x360] ;  /* 0x0000d800ff097b82 */ /* 0x000e220000000800 */
[----:B------:R-:W1:Y:S01]  /*0030*/  LDCU.64 UR6, c[0x0][0x358] ;  /* 0x00006b00ff0677ac */ /* 0x000e620008000a00 */
[----:B------:R-:W2:Y:S06]  /*0040*/  S2R R11, SR_TID.X ;  /* 0x00000000000b7919 */ /* 0x000eac0000002100 */
[----:B------:R-:W3:Y:S01]  /*0050*/  LDC.64 R2, c[0x0][0x380] ;  /* 0x0000e000ff027b82 */ /* 0x000ee20000000a00 */
[----:B0-----:R-:W-:-:S05]  /*0060*/  IMAD R4, R0, R9, RZ ;  /* 0x0000000900047224 */ /* 0x001fca00078e02ff */
[----:B------:R-:W-:-:S05]  /*0070*/  SHF.L.U32 R5, R4, 0x1, RZ ;  /* 0x0000000104057819 */ /* 0x000fca00000006ff */
[----:B---3--:R-:W-:-:S04]  /*0080*/  IMAD.WIDE.U32 R2, R5, 0x4, R2 ;  /* 0x0000000405027825 */ /* 0x008fc800078e0002 */
[----:B--2---:R-:W-:-:S04]  /*0090*/  IMAD.WIDE.U32 R2, R11, 0x4, R2 ;  /* 0x000000040b027825 */ /* 0x004fc800078e0002 */
[C---:B------:R-:W-:Y:S02]  /*00a0*/  IMAD.WIDE R4, R9.reuse, 0x4, R2 ;  /* 0x0000000409047825 */ /* 0x040fe400078e0202 */
[----:B-1----:R-:W2:Y:S04]  /*00b0*/  LDG.E R2, desc[UR6][R2.64] ;  /* 0x0000000602027981 */ /* 0x002ea8000c1e1900 */
[----:B------:R-:W2:Y:S01]  /*00c0*/  LDG.E R5, desc[UR6][R4.64] ;  /* 0x0000000604057981 */ /* 0x000ea2000c1e1900 */
[----:B------:R-:W0:Y:S01]  /*00d0*/  S2UR UR5, SR_CgaCtaId ;  /* 0x00000000000579c3 */ /* 0x000e220000008800 */
[----:B------:R-:W-:Y:S01]  /*00e0*/  UMOV UR4, 0x400 ;  /* 0x0000040000047882 */ /* 0x000fe20000000000 */
[----:B------:R-:W-:Y:S01]  /*00f0*/  ISETP.GE.U32.AND P0, PT, R9, 0x2, PT ;  /* 0x000000020900780c */ /* 0x000fe20003f06070 */
[----:B0-----:R-:W-:-:S06]  /*0100*/  ULEA UR4, UR5, UR4, 0x18 ;  /* 0x0000000405047291 */ /* 0x001fcc000f8ec0ff */
[----:B------:R-:W-:Y:S01]  /*0110*/  LEA R7, R11, UR4, 0x2 ;  /* 0x000000040b077c11 */ /* 0x000fe2000f8e10ff */
[----:B--2---:R-:W-:-:S05]  /*0120*/  FADD R6, R2, R5 ;  /* 0x0000000502067221 */ /* 0x004fca0000000000 */
[----:B------:R0:W-:Y:S01]  /*0130*/  STS [R7], R6 ;  /* 0x0000000607007388 */ /* 0x0001e20000000800 */
[----:B------:R-:W-:Y:S06]  /*0140*/  BAR.SYNC.DEFER_BLOCKING 0x0 ;  /* 0x0000000000007b1d */ /* 0x000fec0000010000 */
[----:B------:R-:W-:Y:S05]  /*0150*/  @!P0 BRA `(.L_x_0) ;  /* 0x00000000004c8947 */ /* 0x000fea0003800000 */
[----:B------:R-:W-:-:S07]  /*0160*/  HFMA2 R2, -RZ, RZ, 0, 5.9604644775390625e-08 ;  /* 0x00000001ff027431 */ /* 0x000fce00000001ff */
.L_x_3:
[----:B------:R-:W-:Y:S01]  /*0170*/  IMAD.SHL.U32 R2, R2, 0x2, RZ ;  /* 0x0000000202027824 */ /* 0x000fe200078e00ff */
[----:B------:R-:W-:Y:S03]  /*0180*/  BSSY.RECONVERGENT B0, `(.L_x_1) ;  /* 0x000000d000007945 */ /* 0x000fe60003800200 */
[----:B------:R-:W-:-:S05]  /*0190*/  IMAD R3, R2, R11, RZ ;  /* 0x0000000b02037224 */ /* 0x000fca00078e02ff */
[----:B------:R-:W-:-:S13]  /*01a0*/  ISETP.GE.U32.AND P0, PT, R3, R9, PT ;  /* 0x000000090300720c */ /* 0x000fda0003f06070 */
[----:B-1----:R-:W-:Y:S05]  /*01b0*/  @P0 BRA `(.L_x_2) ;  /* 0x0000000000240947 */ /* 0x002fea0003800000 */
[C---:B------:R-:W-:Y:S01]  /*01c0*/  IADD3 R3, PT, PT, R2.reuse, -0x1, RZ ;  /* 0xffffffff02037810 */ /* 0x040fe20007ffe0ff */
[----:B------:R-:W-:Y:S03]  /*01d0*/  LDS R5, [R7] ;  /* 0x0000000007057984 */ /* 0x000fe60000000800 */
[----:B------:R-:W-:-:S06]  /*01e0*/  LOP3.LUT R3, R2, R3, RZ, 0xc, !PT ;  /* 0x0000000302037212 */ /* 0x000fcc00078e0cff */
[----:B------:R-:W1:Y:S02]  /*01f0*/  POPC R3, R3 ;  /* 0x0000000300037309 */ /* 0x000e640000000000 */
[----:B-1----:R-:W-:-:S05]  /*0200*/  SHF.R.U32.HI R4, RZ, R3, R9 ;  /* 0x00000003ff047219 */ /* 0x002fca0000011609 */
[----:B------:R-:W-:-:S06]  /*0210*/  IMAD R4, R4, 0x4, R7 ;  /* 0x0000000404047824 */ /* 0x000fcc00078e0207 */
[----:B------:R-:W0:Y:S02]  /*0220*/  LDS R4, [R4] ;  /* 0x0000000004047984 */ /* 0x000e240000000800 */
[----:B0-----:R-:W-:-:S05]  /*0230*/  FADD R6, R4, R5 ;  /* 0x0000000504067221 */ /* 0x001fca0000000000 */
[----:B------:R1:W-:Y:S02]  /*0240*/  STS [R7], R6 ;  /* 0x0000000607007388 */ /* 0x0003e40000000800 */
.L_x_2:
[----:B------:R-:W-:Y:S05]  /*0250*/  BSYNC.RECONVERGENT B0 ;  /* 0x0000000000007941 */ /* 0x000fea0003800200 */
.L_x_1:
[----:B------:R-:W-:Y:S01]  /*0260*/  BAR.SYNC.DEFER_BLOCKING 0x0 ;  /* 0x0000000000007b1d */ /* 0x000fe20000010000 */
[----:B------:R-:W-:-:S13]  /*0270*/  ISETP.GE.U32.AND P0, PT, R2, R9, PT ;  /* 0x000000090200720c */ /* 0x000fda0003f06070 */
[----:B------:R-:W-:Y:S05]  /*0280*/  @!P0 BRA `(.L_x_3) ;  /* 0xfffffffc00b88947 */ /* 0x000fea000383ffff */
.L_x_0:
[----:B------:R-:W-:-:S13]  /*0290*/  ISETP.NE.AND P0, PT, R11, RZ, PT ;  /* 0x000000ff0b00720c */ /* 0x000fda0003f05270 */
[----:B------:R-:W-:Y:S05]  /*02a0*/  @P0 EXIT ;  /* 0x000000000000094d */ /* 0x000fea0003800000 */
[----:B------:R-:W2:Y:S01]  /*02b0*/  S2UR UR5, SR_CgaCtaId ;  /* 0x00000000000579c3 */ /* 0x000ea20000008800 */
[----:B------:R-:W-:-:S07]  /*02c0*/  UMOV UR4, 0x400 ;  /* 0x0000040000047882 */ /* 0x000fce0000000000 */
[----:B------:R-:W3:Y:S01]  /*02d0*/  LDC.64 R2, c[0x0][0x388] ;  /* 0x0000e200ff027b82 */ /* 0x000ee20000000a00 */
[----:B--2---:R-:W-:Y:S01]  /*02e0*/  ULEA UR4, UR5, UR4, 0x18 ;  /* 0x0000000405047291 */ /* 0x004fe2000f8ec0ff */
[----:B---3--:R-:W-:-:S08]  /*02f0*/  IMAD.WIDE.U32 R2, R0, 0x4, R2 ;  /* 0x0000000400027825 */ /* 0x008fd000078e0002 */
[----:B------:R-:W2:Y:S04]  /*0300*/  LDS R5, [UR4] ;  /* 0x00000004ff057984 */ /* 0x000ea80008000800 */
[----:B--2---:R-:W-:Y:S01]  /*0310*/  STG.E desc[UR6][R2.64], R5 ;  /* 0x0000000502007986 */ /* 0x004fe2000c101906 */
[----:B------:R-:W-:Y:S05]  /*0320*/  EXIT ;  /* 0x000000000000794d */ /* 0x000fea0003800000 */
.L_x_4:
[----:B------:R-:W-:-:S00]  /*0330*/  BRA `(.L_x_4) ;  /* 0xfffffffc00fc7947 */ /* 0x000fc0000383ffff */
[----:B------:R-:W-:-:S00]  /*0340*/  NOP ;  /* 0x0000000000007918 */ /* 0x000fc00000000000 */
        /* <DEDUP_REMOVED lines=11> */
.L_x_5:


//--------------------- .nv.shared._Z6reducePfS_  --------------------------
	.section	.nv.shared._Z6reducePfS_,"aw",@nobits
	.sectionflags	@""
	.align	4
.nv.shared._Z6reducePfS_:
	.zero		2048


//--------------------- .nv.shared.reserved.0     --------------------------
	.section	.nv.shared.reserved.0,"aw",@nobits
	.weak		__nv_reservedSMEM_offset_0_alias
	.size		__nv_reservedSMEM_offset_0_alias, 0, 64
	.other		__nv_reservedSMEM_offset_0_alias,@"STO_CUDA_RESERVED_SHARED STV_DEFAULT"
__nv_reservedSMEM_offset_0_alias:
	.zero		0
	.zero		64


//--------------------- .nv.constant0._Z6reducePfS_ --------------------------
	.section	.nv.constant0._Z6reducePfS_,"a",@progbits
	.sectionflags	@""
	.align	4
.nv.constant0._Z6reducePfS_:
	.zero		912


//--------------------- SYMBOLS --------------------------

	.type		.nv.reservedSmem.offset0,@object
	.size		.nv.reservedSmem.offset0,0x4
	.type		.nv.reservedSmem.cap,@object
	.size		.nv.reservedSmem.cap,0x4
